//
// Generated by NVIDIA NVVM Compiler
//
// Compiler Build ID: CL-36424714
// Cuda compilation tools, release 13.0, V13.0.88
// Based on NVVM 20.0.0
//

.version 9.0
.target sm_100
.address_size 64

	// .globl	_Z10CopyMatrixPfPKfi

.visible .entry _Z10CopyMatrixPfPKfi(
	.param .u64 .ptr .align 1 _Z10CopyMatrixPfPKfi_param_0,
	.param .u64 .ptr .align 1 _Z10CopyMatrixPfPKfi_param_1,
	.param .u32 _Z10CopyMatrixPfPKfi_param_2
)
{
	.reg .pred 	%p<2>;
	.reg .b32 	%r<12>;
	.reg .b32 	%f<2>;
	.reg .b64 	%rd<8>;

	ld.param.u64 	%rd1, [_Z10CopyMatrixPfPKfi_param_0];
	ld.param.u64 	%rd2, [_Z10CopyMatrixPfPKfi_param_1];
	ld.param.u32 	%r3, [_Z10CopyMatrixPfPKfi_param_2];
	mov.u32 	%r4, %ctaid.y;
	mov.u32 	%r5, %ntid.y;
	mov.u32 	%r6, %tid.y;
	mad.lo.s32 	%r1, %r4, %r5, %r6;
	mov.u32 	%r7, %ctaid.x;
	mov.u32 	%r8, %ntid.x;
	mov.u32 	%r9, %tid.x;
	mad.lo.s32 	%r2, %r7, %r8, %r9;
	max.s32 	%r10, %r1, %r2;
	setp.ge.s32 	%p1, %r10, %r3;
	@%p1 bra 	$L__BB0_2;
	cvta.to.global.u64 	%rd3, %rd2;
	cvta.to.global.u64 	%rd4, %rd1;
	mad.lo.s32 	%r11, %r3, %r1, %r2;
	mul.wide.s32 	%rd5, %r11, 4;
	add.s64 	%rd6, %rd3, %rd5;
	ld.global.f32 	%f1, [%rd6];
	add.s64 	%rd7, %rd4, %rd5;
	st.global.f32 	[%rd7], %f1;
$L__BB0_2:
	ret;

}
	// .globl	_Z9TransposePfS_i
.visible .entry _Z9TransposePfS_i(
	.param .u64 .ptr .align 1 _Z9TransposePfS_i_param_0,
	.param .u64 .ptr .align 1 _Z9TransposePfS_i_param_1,
	.param .u32 _Z9TransposePfS_i_param_2
)
{
	.reg .pred 	%p<2>;
	.reg .b32 	%r<13>;
	.reg .b32 	%f<2>;
	.reg .b64 	%rd<9>;

	ld.param.u64 	%rd1, [_Z9TransposePfS_i_param_0];
	ld.param.u64 	%rd2, [_Z9TransposePfS_i_param_1];
	ld.param.u32 	%r3, [_Z9TransposePfS_i_param_2];
	mov.u32 	%r4, %ctaid.y;
	mov.u32 	%r5, %ntid.y;
	mov.u32 	%r6, %tid.y;
	mad.lo.s32 	%r1, %r4, %r5, %r6;
	mov.u32 	%r7, %ctaid.x;
	mov.u32 	%r8, %ntid.x;
	mov.u32 	%r9, %tid.x;
	mad.lo.s32 	%r2, %r7, %r8, %r9;
	max.s32 	%r10, %r1, %r2;
	setp.ge.s32 	%p1, %r10, %r3;
	@%p1 bra 	$L__BB1_2;
	cvta.to.global.u64 	%rd3, %rd1;
	cvta.to.global.u64 	%rd4, %rd2;
	mad.lo.s32 	%r11, %r3, %r1, %r2;
	mul.wide.s32 	%rd5, %r11, 4;
	add.s64 	%rd6, %rd3, %rd5;
	ld.global.f32 	%f1, [%rd6];
	mad.lo.s32 	%r12, %r3, %r2, %r1;
	mul.wide.s32 	%rd7, %r12, 4;
	add.s64 	%rd8, %rd4, %rd7;
	st.global.f32 	[%rd8], %f1;
$L__BB1_2:
	ret;

}
	// .globl	_Z10MatrixMultPfS_S_i
.visible .entry _Z10MatrixMultPfS_S_i(
	.param .u64 .ptr .align 1 _Z10MatrixMultPfS_S_i_param_0,
	.param .u64 .ptr .align 1 _Z10MatrixMultPfS_S_i_param_1,
	.param .u64 .ptr .align 1 _Z10MatrixMultPfS_S_i_param_2,
	.param .u32 _Z10MatrixMultPfS_S_i_param_3
)
{
	.reg .pred 	%p<10>;
	.reg .b32 	%r<79>;
	.reg .b32 	%f<56>;
	.reg .b64 	%rd<77>;

	ld.param.u64 	%rd11, [_Z10MatrixMultPfS_S_i_param_0];
	ld.param.u64 	%rd12, [_Z10MatrixMultPfS_S_i_param_1];
	ld.param.u64 	%rd10, [_Z10MatrixMultPfS_S_i_param_2];
	ld.param.u32 	%r42, [_Z10MatrixMultPfS_S_i_param_3];
	cvta.to.global.u64 	%rd1, %rd12;
	cvta.to.global.u64 	%rd2, %rd11;
	mov.u32 	%r1, %ctaid.y;
	mov.u32 	%r2, %ntid.y;
	mul.lo.s32 	%r3, %r1, %r2;
	mov.u32 	%r4, %tid.y;
	add.s32 	%r5, %r3, %r4;
	mov.u32 	%r43, %ctaid.x;
	mov.u32 	%r44, %ntid.x;
	mov.u32 	%r45, %tid.x;
	mad.lo.s32 	%r6, %r43, %r44, %r45;
	max.s32 	%r46, %r5, %r6;
	setp.ge.s32 	%p1, %r46, %r42;
	@%p1 bra 	$L__BB2_12;
	cvta.to.global.u64 	%rd13, %rd10;
	mad.lo.s32 	%r48, %r42, %r5, %r6;
	mul.wide.s32 	%rd14, %r48, 4;
	add.s64 	%rd3, %rd13, %rd14;
	mov.b32 	%r77, 0;
	st.global.u32 	[%rd3], %r77;
	and.b32  	%r7, %r42, 7;
	setp.lt.u32 	%p2, %r42, 8;
	mov.f32 	%f53, 0f00000000;
	@%p2 bra 	$L__BB2_4;
	and.b32  	%r49, %r42, 2147483640;
	neg.s32 	%r75, %r49;
	shl.b32 	%r9, %r42, 3;
	mul.wide.s32 	%rd15, %r42, 12;
	add.s64 	%rd4, %rd1, %rd15;
	mul.wide.s32 	%rd16, %r42, 16;
	add.s64 	%rd5, %rd1, %rd16;
	mul.wide.s32 	%rd17, %r42, 24;
	add.s64 	%rd6, %rd1, %rd17;
	add.s32 	%r50, %r4, %r42;
	add.s32 	%r73, %r50, %r3;
	shl.b32 	%r51, %r42, 1;
	add.s32 	%r72, %r5, %r51;
	mad.lo.s32 	%r71, %r42, 3, %r5;
	shl.b32 	%r52, %r42, 2;
	add.s32 	%r70, %r5, %r52;
	mad.lo.s32 	%r69, %r42, 5, %r5;
	mad.lo.s32 	%r68, %r42, 6, %r5;
	mad.lo.s32 	%r67, %r42, 7, %r5;
	mul.wide.u32 	%rd18, %r2, %r1;
	cvt.u64.u32 	%rd19, %r4;
	add.s64 	%rd20, %rd18, %rd19;
	shl.b64 	%rd21, %rd20, 2;
	add.s64 	%rd76, %rd2, %rd21;
	mov.f32 	%f53, 0f00000000;
	mov.u32 	%r74, %r6;
$L__BB2_3:
	.pragma "nounroll";
	and.b32  	%r77, %r42, 2147483640;
	mul.wide.s32 	%rd22, %r74, 4;
	mul.wide.s32 	%rd23, %r42, 4;
	add.s64 	%rd24, %rd1, %rd22;
	add.s64 	%rd25, %rd24, %rd23;
	mul.wide.s32 	%rd26, %r42, 8;
	add.s64 	%rd27, %rd24, %rd26;
	add.s64 	%rd28, %rd4, %rd22;
	add.s64 	%rd29, %rd5, %rd22;
	mul.wide.s32 	%rd30, %r42, 20;
	add.s64 	%rd31, %rd24, %rd30;
	add.s64 	%rd32, %rd6, %rd22;
	mul.wide.s32 	%rd33, %r42, 28;
	add.s64 	%rd34, %rd24, %rd33;
	ld.global.f32 	%f10, [%rd76];
	ld.global.f32 	%f11, [%rd24];
	fma.rn.f32 	%f12, %f10, %f11, %f53;
	st.global.f32 	[%rd3], %f12;
	mul.wide.u32 	%rd35, %r73, 4;
	add.s64 	%rd36, %rd2, %rd35;
	ld.global.f32 	%f13, [%rd36];
	ld.global.f32 	%f14, [%rd25];
	fma.rn.f32 	%f15, %f13, %f14, %f12;
	st.global.f32 	[%rd3], %f15;
	mul.wide.u32 	%rd37, %r72, 4;
	add.s64 	%rd38, %rd2, %rd37;
	ld.global.f32 	%f16, [%rd38];
	ld.global.f32 	%f17, [%rd27];
	fma.rn.f32 	%f18, %f16, %f17, %f15;
	st.global.f32 	[%rd3], %f18;
	mul.wide.u32 	%rd39, %r71, 4;
	add.s64 	%rd40, %rd2, %rd39;
	ld.global.f32 	%f19, [%rd40];
	ld.global.f32 	%f20, [%rd28];
	fma.rn.f32 	%f21, %f19, %f20, %f18;
	st.global.f32 	[%rd3], %f21;
	mul.wide.u32 	%rd41, %r70, 4;
	add.s64 	%rd42, %rd2, %rd41;
	ld.global.f32 	%f22, [%rd42];
	ld.global.f32 	%f23, [%rd29];
	fma.rn.f32 	%f24, %f22, %f23, %f21;
	st.global.f32 	[%rd3], %f24;
	mul.wide.u32 	%rd43, %r69, 4;
	add.s64 	%rd44, %rd2, %rd43;
	ld.global.f32 	%f25, [%rd44];
	ld.global.f32 	%f26, [%rd31];
	fma.rn.f32 	%f27, %f25, %f26, %f24;
	st.global.f32 	[%rd3], %f27;
	mul.wide.u32 	%rd45, %r68, 4;
	add.s64 	%rd46, %rd2, %rd45;
	ld.global.f32 	%f28, [%rd46];
	ld.global.f32 	%f29, [%rd32];
	fma.rn.f32 	%f30, %f28, %f29, %f27;
	st.global.f32 	[%rd3], %f30;
	mul.wide.u32 	%rd47, %r67, 4;
	add.s64 	%rd48, %rd2, %rd47;
	ld.global.f32 	%f31, [%rd48];
	ld.global.f32 	%f32, [%rd34];
	fma.rn.f32 	%f53, %f31, %f32, %f30;
	st.global.f32 	[%rd3], %f53;
	add.s32 	%r75, %r75, 8;
	add.s32 	%r74, %r74, %r9;
	add.s32 	%r73, %r73, %r9;
	add.s32 	%r72, %r72, %r9;
	add.s32 	%r71, %r71, %r9;
	add.s32 	%r70, %r70, %r9;
	add.s32 	%r69, %r69, %r9;
	add.s32 	%r68, %r68, %r9;
	add.s32 	%r67, %r67, %r9;
	mul.wide.u32 	%rd49, %r9, 4;
	add.s64 	%rd76, %rd76, %rd49;
	setp.ne.s32 	%p3, %r75, 0;
	@%p3 bra 	$L__BB2_3;
$L__BB2_4:
	setp.eq.s32 	%p4, %r7, 0;
	@%p4 bra 	$L__BB2_12;
	and.b32  	%r37, %r42, 3;
	setp.lt.u32 	%p5, %r7, 4;
	@%p5 bra 	$L__BB2_7;
	mul.lo.s32 	%r53, %r77, %r42;
	add.s32 	%r54, %r53, %r5;
	mul.wide.u32 	%rd50, %r54, 4;
	add.s64 	%rd51, %rd2, %rd50;
	ld.global.f32 	%f33, [%rd51];
	add.s32 	%r55, %r53, %r6;
	mul.wide.s32 	%rd52, %r55, 4;
	add.s64 	%rd53, %rd1, %rd52;
	ld.global.f32 	%f34, [%rd53];
	fma.rn.f32 	%f35, %f33, %f34, %f53;
	st.global.f32 	[%rd3], %f35;
	add.s32 	%r56, %r54, %r42;
	mul.wide.u32 	%rd54, %r56, 4;
	add.s64 	%rd55, %rd2, %rd54;
	ld.global.f32 	%f36, [%rd55];
	mul.wide.s32 	%rd56, %r42, 4;
	add.s64 	%rd57, %rd53, %rd56;
	ld.global.f32 	%f37, [%rd57];
	fma.rn.f32 	%f38, %f36, %f37, %f35;
	st.global.f32 	[%rd3], %f38;
	add.s32 	%r57, %r56, %r42;
	mul.wide.u32 	%rd58, %r57, 4;
	add.s64 	%rd59, %rd2, %rd58;
	ld.global.f32 	%f39, [%rd59];
	add.s64 	%rd60, %rd57, %rd56;
	ld.global.f32 	%f40, [%rd60];
	fma.rn.f32 	%f41, %f39, %f40, %f38;
	st.global.f32 	[%rd3], %f41;
	add.s32 	%r58, %r57, %r42;
	mul.wide.u32 	%rd61, %r58, 4;
	add.s64 	%rd62, %rd2, %rd61;
	ld.global.f32 	%f42, [%rd62];
	add.s64 	%rd63, %rd60, %rd56;
	ld.global.f32 	%f43, [%rd63];
	fma.rn.f32 	%f53, %f42, %f43, %f41;
	st.global.f32 	[%rd3], %f53;
	add.s32 	%r77, %r77, 4;
$L__BB2_7:
	setp.eq.s32 	%p6, %r37, 0;
	@%p6 bra 	$L__BB2_12;
	setp.eq.s32 	%p7, %r37, 1;
	@%p7 bra 	$L__BB2_10;
	mul.lo.s32 	%r59, %r77, %r42;
	add.s32 	%r60, %r59, %r5;
	mul.wide.u32 	%rd64, %r60, 4;
	add.s64 	%rd65, %rd2, %rd64;
	ld.global.f32 	%f44, [%rd65];
	add.s32 	%r61, %r59, %r6;
	mul.wide.s32 	%rd66, %r61, 4;
	add.s64 	%rd67, %rd1, %rd66;
	ld.global.f32 	%f45, [%rd67];
	fma.rn.f32 	%f46, %f44, %f45, %f53;
	st.global.f32 	[%rd3], %f46;
	add.s32 	%r62, %r60, %r42;
	mul.wide.u32 	%rd68, %r62, 4;
	add.s64 	%rd69, %rd2, %rd68;
	ld.global.f32 	%f47, [%rd69];
	mul.wide.s32 	%rd70, %r42, 4;
	add.s64 	%rd71, %rd67, %rd70;
	ld.global.f32 	%f48, [%rd71];
	fma.rn.f32 	%f53, %f47, %f48, %f46;
	st.global.f32 	[%rd3], %f53;
	add.s32 	%r77, %r77, 2;
$L__BB2_10:
	and.b32  	%r63, %r42, 1;
	setp.eq.b32 	%p8, %r63, 1;
	not.pred 	%p9, %p8;
	@%p9 bra 	$L__BB2_12;
	mul.lo.s32 	%r64, %r77, %r42;
	add.s32 	%r65, %r64, %r5;
	mul.wide.u32 	%rd72, %r65, 4;
	add.s64 	%rd73, %rd2, %rd72;
	ld.global.f32 	%f49, [%rd73];
	add.s32 	%r66, %r64, %r6;
	mul.wide.s32 	%rd74, %r66, 4;
	add.s64 	%rd75, %rd1, %rd74;
	ld.global.f32 	%f50, [%rd75];
	fma.rn.f32 	%f51, %f49, %f50, %f53;
	st.global.f32 	[%rd3], %f51;
$L__BB2_12:
	ret;

}


// ===== COMPILED SASS (sm_100) =====

	.target	sm_100

	.elftype	@"ET_EXEC"


//--------------------- .note.nv.tkinfo           --------------------------
	.section	.note.nv.tkinfo,"",@"SHT_NOTE"
	.sectionflags	@"SHF_NOTE_NV_TKINFO"
	.tkinfo
        /*0018*/ 	.word	0x00000002
        /*0030*/ 	.string	""
        /*0030*/ 	.string	"ptxas"
        /*0030*/ 	.string	"Cuda compilation tools, release 13.0, V13.0.88"
        /*0030*/ 	.string	"Build cuda_13.0.r13.0/compiler.36424714_0"
        /*0030*/ 	.string	"-arch sm_100 -m 64 "



//--------------------- .note.nv.cuinfo           --------------------------
	.section	.note.nv.cuinfo,"",@"SHT_NOTE"
	.sectionflags	@"SHF_NOTE_NV_CUINFO"
        /*0018*/ 	.short	0x0002
        /*001a*/ 	.short	0x0064
        /*001c*/ 	.short	0x0082
	.zero		2


//--------------------- .nv.info                  --------------------------
	.section	.nv.info,"",@"SHT_CUDA_INFO"
	.align	4


	//----- nvinfo : EIATTR_REGCOUNT
	.align		4
        /*0000*/ 	.byte	0x04, 0x2f
        /*0002*/ 	.short	(.L_1 - .L_0)
	.align		4
.L_0:
        /*0004*/ 	.word	index@(_Z10CopyMatrixPfPKfi)
        /*0008*/ 	.word	0x0000000a


	//----- nvinfo : EIATTR_FRAME_SIZE
	.align		4
.L_1:
        /*000c*/ 	.byte	0x04, 0x11
        /*000e*/ 	.short	(.L_3 - .L_2)
	.align		4
.L_2:
        /*0010*/ 	.word	index@(_Z10CopyMatrixPfPKfi)
        /*0014*/ 	.word	0x00000000


	//----- nvinfo : EIATTR_REGCOUNT
	.align		4
.L_3:
        /*0018*/ 	.byte	0x04, 0x2f
        /*001a*/ 	.short	(.L_5 - .L_4)
	.align		4
.L_4:
        /*001c*/ 	.word	index@(_Z9TransposePfS_i)
        /*0020*/ 	.word	0x0000000a


	//----- nvinfo : EIATTR_FRAME_SIZE
	.align		4
.L_5:
        /*0024*/ 	.byte	0x04, 0x11
        /*0026*/ 	.short	(.L_7 - .L_6)
	.align		4
.L_6:
        /*0028*/ 	.word	index@(_Z9TransposePfS_i)
        /*002c*/ 	.word	0x00000000


	//----- nvinfo : EIATTR_REGCOUNT
	.align		4
.L_7:
        /*0030*/ 	.byte	0x04, 0x2f
        /*0032*/ 	.short	(.L_9 - .L_8)
	.align		4
.L_8:
        /*0034*/ 	.word	index@(_Z10MatrixMultPfS_S_i)
        /*0038*/ 	.word	0x00000020


	//----- nvinfo : EIATTR_FRAME_SIZE
	.align		4
.L_9:
        /*003c*/ 	.byte	0x04, 0x11
        /*003e*/ 	.short	(.L_11 - .L_10)
	.align		4
.L_10:
        /*0040*/ 	.word	index@(_Z10MatrixMultPfS_S_i)
        /*0044*/ 	.word	0x00000000


	//----- nvinfo : EIATTR_MIN_STACK_SIZE
	.align		4
.L_11:
        /*0048*/ 	.byte	0x04, 0x12
        /*004a*/ 	.short	(.L_13 - .L_12)
	.align		4
.L_12:
        /*004c*/ 	.word	index@(_Z10MatrixMultPfS_S_i)
        /*0050*/ 	.word	0x00000000


	//----- nvinfo : EIATTR_MIN_STACK_SIZE
	.align		4
.L_13:
        /*0054*/ 	.byte	0x04, 0x12
        /*0056*/ 	.short	(.L_15 - .L_14)
	.align		4
.L_14:
        /*0058*/ 	.word	index@(_Z9TransposePfS_i)
        /*005c*/ 	.word	0x00000000


	//----- nvinfo : EIATTR_MIN_STACK_SIZE
	.align		4
.L_15:
        /*0060*/ 	.byte	0x04, 0x12
        /*0062*/ 	.short	(.L_17 - .L_16)
	.align		4
.L_16:
        /*0064*/ 	.word	index@(_Z10CopyMatrixPfPKfi)
        /*0068*/ 	.word	0x00000000
.L_17:


//--------------------- .nv.compat                --------------------------
	.section	.nv.compat,"",@"SHT_CUDA_COMPAT_INFO"
	.align	4
        /*0000*/ 	.byte	0x02, 0x09, 0x00, 0x00, 0x02, 0x02, 0x01, 0x00, 0x02, 0x05, 0x05, 0x00, 0x03, 0x07, 0x01, 0x01
        /*0010*/ 	.byte	0x02, 0x03, 0x00, 0x00, 0x02, 0x06, 0x01, 0x00, 0x04, 0x0b, 0x08, 0x00, 0x09, 0x00, 0x00, 0x00
        /*0020*/ 	.byte	0x00, 0x00, 0x00, 0x00


//--------------------- .nv.info._Z10MatrixMultPfS_S_i --------------------------
	.section	.nv.info._Z10MatrixMultPfS_S_i,"",@"SHT_CUDA_INFO"
	.sectionflags	@""
	.align	4


	//----- nvinfo : EIATTR_CUDA_API_VERSION
	.align		4
        /*0000*/ 	.byte	0x04, 0x37
        /*0002*/ 	.short	(.L_19 - .L_18)
.L_18:
        /*0004*/ 	.word	0x00000082


	//----- nvinfo : EIATTR_KPARAM_INFO
	.align		4
.L_19:
        /*0008*/ 	.byte	0x04, 0x17
        /*000a*/ 	.short	(.L_21 - .L_20)
.L_20:
        /*000c*/ 	.word	0x00000000
        /*0010*/ 	.short	0x0003
        /*0012*/ 	.short	0x0018
        /*0014*/ 	.byte	0x00, 0xf0, 0x11, 0x00


	//----- nvinfo : EIATTR_KPARAM_INFO
	.align		4
.L_21:
        /*0018*/ 	.byte	0x04, 0x17
        /*001a*/ 	.short	(.L_23 - .L_22)
.L_22:
        /*001c*/ 	.word	0x00000000
        /*0020*/ 	.short	0x0002
        /*0022*/ 	.short	0x0010
        /*0024*/ 	.byte	0x00, 0xf5, 0x21, 0x00


	//----- nvinfo : EIATTR_KPARAM_INFO
	.align		4
.L_23:
        /*0028*/ 	.byte	0x04, 0x17
        /*002a*/ 	.short	(.L_25 - .L_24)
.L_24:
        /*002c*/ 	.word	0x00000000
        /*0030*/ 	.short	0x0001
        /*0032*/ 	.short	0x0008
        /*0034*/ 	.byte	0x00, 0xf5, 0x21, 0x00


	//----- nvinfo : EIATTR_KPARAM_INFO
	.align		4
.L_25:
        /*0038*/ 	.byte	0x04, 0x17
        /*003a*/ 	.short	(.L_27 - .L_26)
.L_26:
        /*003c*/ 	.word	0x00000000
        /*0040*/ 	.short	0x0000
        /*0042*/ 	.short	0x0000
        /*0044*/ 	.byte	0x00, 0xf5, 0x21, 0x00


	//----- nvinfo : EIATTR_SPARSE_MMA_MASK
	.align		4
.L_27:
        /*0048*/ 	.byte	0x03, 0x50
        /*004a*/ 	.short	0x0000


	//----- nvinfo : EIATTR_MAXREG_COUNT
	.align		4
        /*004c*/ 	.byte	0x03, 0x1b
        /*004e*/ 	.short	0x00ff


	//----- nvinfo : EIATTR_MERCURY_ISA_VERSION
	.align		4
        /*0050*/ 	.byte	0x03, 0x5f
        /*0052*/ 	.short	0x0101


	//----- nvinfo : EIATTR_VRC_CTA_INIT_COUNT
	.align		4
        /*0054*/ 	.byte	0x02, 0x4a
	.zero		1
	.zero		1


	//----- nvinfo : EIATTR_EXIT_INSTR_OFFSETS
	.align		4
        /*0058*/ 	.byte	0x04, 0x1c
        /*005a*/ 	.short	(.L_29 - .L_28)


	//   ....[0]....
.L_28:
        /*005c*/ 	.word	0x000000d0


	//   ....[1]....
        /*0060*/ 	.word	0x000006b0


	//   ....[2]....
        /*0064*/ 	.word	0x00000900


	//   ....[3]....
        /*0068*/ 	.word	0x00000a70


	//   ....[4]....
        /*006c*/ 	.word	0x00000b20


	//----- nvinfo : EIATTR_CBANK_PARAM_SIZE
	.align		4
.L_29:
        /*0070*/ 	.byte	0x03, 0x19
        /*0072*/ 	.short	0x001c


	//----- nvinfo : EIATTR_PARAM_CBANK
	.align		4
        /*0074*/ 	.byte	0x04, 0x0a
        /*0076*/ 	.short	(.L_31 - .L_30)
	.align		4
.L_30:
        /*0078*/ 	.word	index@(.nv.constant0._Z10MatrixMultPfS_S_i)
        /*007c*/ 	.short	0x0380
        /*007e*/ 	.short	0x001c


	//----- nvinfo : EIATTR_SW_WAR
	.align		4
.L_31:
        /*0080*/ 	.byte	0x04, 0x36
        /*0082*/ 	.short	(.L_33 - .L_32)
.L_32:
        /*0084*/ 	.word	0x00000008
.L_33:


//--------------------- .nv.info._Z9TransposePfS_i --------------------------
	.section	.nv.info._Z9TransposePfS_i,"",@"SHT_CUDA_INFO"
	.sectionflags	@""
	.align	4


	//----- nvinfo : EIATTR_CUDA_API_VERSION
	.align		4
        /*0000*/ 	.byte	0x04, 0x37
        /*0002*/ 	.short	(.L_35 - .L_34)
.L_34:
        /*0004*/ 	.word	0x00000082


	//----- nvinfo : EIATTR_KPARAM_INFO
	.align		4
.L_35:
        /*0008*/ 	.byte	0x04, 0x17
        /*000a*/ 	.short	(.L_37 - .L_36)
.L_36:
        /*000c*/ 	.word	0x00000000
        /*0010*/ 	.short	0x0002
        /*0012*/ 	.short	0x0010
        /*0014*/ 	.byte	0x00, 0xf0, 0x11, 0x00


	//----- nvinfo : EIATTR_KPARAM_INFO
	.align		4
.L_37:
        /*0018*/ 	.byte	0x04, 0x17
        /*001a*/ 	.short	(.L_39 - .L_38)
.L_38:
        /*001c*/ 	.word	0x00000000
        /*0020*/ 	.short	0x0001
        /*0022*/ 	.short	0x0008
        /*0024*/ 	.byte	0x00, 0xf5, 0x21, 0x00


	//----- nvinfo : EIATTR_KPARAM_INFO
	.align		4
.L_39:
        /*0028*/ 	.byte	0x04, 0x17
        /*002a*/ 	.short	(.L_41 - .L_40)
.L_40:
        /*002c*/ 	.word	0x00000000
        /*0030*/ 	.short	0x0000
        /*0032*/ 	.short	0x0000
        /*0034*/ 	.byte	0x00, 0xf5, 0x21, 0x00


	//----- nvinfo : EIATTR_SPARSE_MMA_MASK
	.align		4
.L_41:
        /*0038*/ 	.byte	0x03, 0x50
        /*003a*/ 	.short	0x0000


	//----- nvinfo : EIATTR_MAXREG_COUNT
	.align		4
        /*003c*/ 	.byte	0x03, 0x1b
        /*003e*/ 	.short	0x00ff


	//----- nvinfo : EIATTR_MERCURY_ISA_VERSION
	.align		4
        /*0040*/ 	.byte	0x03, 0x5f
        /*0042*/ 	.short	0x0101


	//----- nvinfo : EIATTR_VRC_CTA_INIT_COUNT
	.align		4
        /*0044*/ 	.byte	0x02, 0x4a
	.zero		1
	.zero		1


	//----- nvinfo : EIATTR_EXIT_INSTR_OFFSETS
	.align		4
        /*0048*/ 	.byte	0x04, 0x1c
        /*004a*/ 	.short	(.L_43 - .L_42)


	//   ....[0]....
.L_42:
        /*004c*/ 	.word	0x000000c0


	//   ....[1]....
        /*0050*/ 	.word	0x00000160


	//----- nvinfo : EIATTR_CBANK_PARAM_SIZE
	.align		4
.L_43:
        /*0054*/ 	.byte	0x03, 0x19
        /*0056*/ 	.short	0x0014


	//----- nvinfo : EIATTR_PARAM_CBANK
	.align		4
        /*0058*/ 	.byte	0x04, 0x0a
        /*005a*/ 	.short	(.L_45 - .L_44)
	.align		4
.L_44:
        /*005c*/ 	.word	index@(.nv.constant0._Z9TransposePfS_i)
        /*0060*/ 	.short	0x0380
        /*0062*/ 	.short	0x0014


	//----- nvinfo : EIATTR_SW_WAR
	.align		4
.L_45:
        /*0064*/ 	.byte	0x04, 0x36
        /*0066*/ 	.short	(.L_47 - .L_46)
.L_46:
        /*0068*/ 	.word	0x00000008
.L_47:


//--------------------- .nv.info._Z10CopyMatrixPfPKfi --------------------------
	.section	.nv.info._Z10CopyMatrixPfPKfi,"",@"SHT_CUDA_INFO"
	.sectionflags	@""
	.align	4


	//----- nvinfo : EIATTR_CUDA_API_VERSION
	.align		4
        /*0000*/ 	.byte	0x04, 0x37
        /*0002*/ 	.short	(.L_49 - .L_48)
.L_48:
        /*0004*/ 	.word	0x00000082


	//----- nvinfo : EIATTR_KPARAM_INFO
	.align		4
.L_49:
        /*0008*/ 	.byte	0x04, 0x17
        /*000a*/ 	.short	(.L_51 - .L_50)
.L_50:
        /*000c*/ 	.word	0x00000000
        /*0010*/ 	.short	0x0002
        /*0012*/ 	.short	0x0010
        /*0014*/ 	.byte	0x00, 0xf0, 0x11, 0x00


	//----- nvinfo : EIATTR_KPARAM_INFO
	.align		4
.L_51:
        /*0018*/ 	.byte	0x04, 0x17
        /*001a*/ 	.short	(.L_53 - .L_52)
.L_52:
        /*001c*/ 	.word	0x00000000
        /*0020*/ 	.short	0x0001
        /*0022*/ 	.short	0x0008
        /*0024*/ 	.byte	0x00, 0xf5, 0x21, 0x00


	//----- nvinfo : EIATTR_KPARAM_INFO
	.align		4
.L_53:
        /*0028*/ 	.byte	0x04, 0x17
        /*002a*/ 	.short	(.L_55 - .L_54)
.L_54:
        /*002c*/ 	.word	0x00000000
        /*0030*/ 	.short	0x0000
        /*0032*/ 	.short	0x0000
        /*0034*/ 	.byte	0x00, 0xf5, 0x21, 0x00


	//----- nvinfo : EIATTR_SPARSE_MMA_MASK
	.align		4
.L_55:
        /*0038*/ 	.byte	0x03, 0x50
        /*003a*/ 	.short	0x0000


	//----- nvinfo : EIATTR_MAXREG_COUNT
	.align		4
        /*003c*/ 	.byte	0x03, 0x1b
        /*003e*/ 	.short	0x00ff


	//----- nvinfo : EIATTR_MERCURY_ISA_VERSION
	.align		4
        /*0040*/ 	.byte	0x03, 0x5f
        /*0042*/ 	.short	0x0101


	//----- nvinfo : EIATTR_VRC_CTA_INIT_COUNT
	.align		4
        /*0044*/ 	.byte	0x02, 0x4a
	.zero		1
	.zero		1


	//----- nvinfo : EIATTR_EXIT_INSTR_OFFSETS
	.align		4
        /*0048*/ 	.byte	0x04, 0x1c
        /*004a*/ 	.short	(.L_57 - .L_56)


	//   ....[0]....
.L_56:
        /*004c*/ 	.word	0x000000c0


	//   ....[1]....
        /*0050*/ 	.word	0x00000150


	//----- nvinfo : EIATTR_CBANK_PARAM_SIZE
	.align		4
.L_57:
        /*0054*/ 	.byte	0x03, 0x19
        /*0056*/ 	.short	0x0014


	//----- nvinfo : EIATTR_PARAM_CBANK
	.align		4
        /*0058*/ 	.byte	0x04, 0x0a
        /*005a*/ 	.short	(.L_59 - .L_58)
	.align		4
.L_58:
        /*005c*/ 	.word	index@(.nv.constant0._Z10CopyMatrixPfPKfi)
        /*0060*/ 	.short	0x0380
        /*0062*/ 	.short	0x0014


	//----- nvinfo : EIATTR_SW_WAR
	.align		4
.L_59:
        /*0064*/ 	.byte	0x04, 0x36
        /*0066*/ 	.short	(.L_61 - .L_60)
.L_60:
        /*0068*/ 	.word	0x00000008
.L_61:


//--------------------- .nv.callgraph             --------------------------
	.section	.nv.callgraph,"",@"SHT_CUDA_CALLGRAPH"
	.align	4
	.sectionentsize	8
	.align		4
        /*0000*/ 	.word	0x00000000
	.align		4
        /*0004*/ 	.word	0xffffffff
	.align		4
        /*0008*/ 	.word	0x00000000
	.align		4
        /*000c*/ 	.word	0xfffffffe
	.align		4
        /*0010*/ 	.word	0x00000000
	.align		4
        /*0014*/ 	.word	0xfffffffd
	.align		4
        /*0018*/ 	.word	0x00000000
	.align		4
        /*001c*/ 	.word	0xfffffffc


//--------------------- .text._Z10MatrixMultPfS_S_i --------------------------
	.section	.text._Z10MatrixMultPfS_S_i,"ax",@progbits
	.align	128
        .global         _Z10MatrixMultPfS_S_i
        .type           _Z10MatrixMultPfS_S_i,@function
        .size           _Z10MatrixMultPfS_S_i,(.L_x_7 - _Z10MatrixMultPfS_S_i)
        .other          _Z10MatrixMultPfS_S_i,@"STO_CUDA_ENTRY STV_DEFAULT"
_Z10MatrixMultPfS_S_i:
.text._Z10MatrixMultPfS_S_i:
[----:B------:R-:W-:Y:S01]  /*0000*/  LDC R1, c[0x0][0x37c] ;  /* 0x0000df00ff017b82 */ /* 0x000fe20000000800 */
[----:B------:R-:W0:Y:S07]  /*0010*/  S2R R2, SR_TID.X ;  /* 0x0000000000027919 */ /* 0x000e2e0000002100 */
[----:B------:R-:W1:Y:S01]  /*0020*/  S2UR UR6, SR_CTAID.Y ;  /* 0x00000000000679c3 */ /* 0x000e620000002600 */
[----:B------:R-:W2:Y:S07]  /*0030*/  S2R R6, SR_TID.Y ;  /* 0x0000000000067919 */ /* 0x000eae0000002200 */
[----:B------:R-:W1:Y:S08]  /*0040*/  LDC R13, c[0x0][0x364] ;  /* 0x0000d900ff0d7b82 */ /* 0x000e700000000800 */
[----:B------:R-:W0:Y:S08]  /*0050*/  S2UR UR4, SR_CTAID.X ;  /* 0x00000000000479c3 */ /* 0x000e300000002500 */
[----:B------:R-:W0:Y:S08]  /*0060*/  LDC R3, c[0x0][0x360] ;  /* 0x0000d800ff037b82 */ /* 0x000e300000000800 */
[----:B------:R-:W3:Y:S01]  /*0070*/  LDC R0, c[0x0][0x398] ;  /* 0x0000e600ff007b82 */ /* 0x000ee20000000800 */
[----:B-1----:R-:W-:-:S05]  /*0080*/  IMAD R15, R13, UR6, RZ ;  /* 0x000000060d0f7c24 */ /* 0x002fca000f8e02ff */
[----:B--2---:R-:W-:Y:S01]  /*0090*/  IADD3 R5, PT, PT, R15, R6, RZ ;  /* 0x000000060f057210 */ /* 0x004fe20007ffe0ff */
[----:B0-----:R-:W-:-:S05]  /*00a0*/  IMAD R3, R3, UR4, R2 ;  /* 0x0000000403037c24 */ /* 0x001fca000f8e0202 */
[----:B------:R-:W-:-:S04]  /*00b0*/  VIMNMX R9, PT, PT, R5, R3, !PT ;  /* 0x0000000305097248 */ /* 0x000fc80007fe0100 */
[----:B---3--:R-:W-:-:S13]  /*00c0*/  ISETP.GE.AND P0, PT, R9, R0, PT ;  /* 0x000000000900720c */ /* 0x008fda0003f06270 */
[----:B------:R-:W-:Y:S05]  /*00d0*/  @P0 EXIT ;  /* 0x000000000000094d */ /* 0x000fea0003800000 */
[----:B------:R-:W0:Y:S01]  /*00e0*/  LDC.64 R10, c[0x0][0x390] ;  /* 0x0000e400ff0a7b82 */ /* 0x000e220000000a00 */
[----:B------:R-:W1:Y:S01]  /*00f0*/  LDCU.64 UR4, c[0x0][0x358] ;  /* 0x00006b00ff0477ac */ /* 0x000e620008000a00 */
[----:B------:R-:W-:Y:S01]  /*0100*/  ISETP.GE.U32.AND P0, PT, R0, 0x8, PT ;  /* 0x000000080000780c */ /* 0x000fe20003f06070 */
[----:B------:R-:W-:Y:S02]  /*0110*/  IMAD R9, R5, R0, R3 ;  /* 0x0000000005097224 */ /* 0x000fe400078e0203 */
[----:B------:R-:W-:Y:S01]  /*0120*/  HFMA2 R2, -RZ, RZ, 0, 0 ;  /* 0x00000000ff027431 */ /* 0x000fe200000001ff */
[----:B------:R-:W-:Y:S01]  /*0130*/  MOV R25, RZ ;  /* 0x000000ff00197202 */ /* 0x000fe20000000f00 */
[----:B0-----:R-:W-:-:S05]  /*0140*/  IMAD.WIDE R10, R9, 0x4, R10 ;  /* 0x00000004090a7825 */ /* 0x001fca00078e020a */
[----:B-1----:R0:W-:Y:S03]  /*0150*/  STG.E desc[UR4][R10.64], RZ ;  /* 0x000000ff0a007986 */ /* 0x0021e6000c101904 */
[----:B------:R-:W-:Y:S05]  /*0160*/  @!P0 BRA `(.L_x_0) ;  /* 0x0000000400488947 */ /* 0x000fea0003800000 */
[----:B------:R-:W1:Y:S01]  /*0170*/  LDCU.64 UR8, c[0x0][0x380] ;  /* 0x00007000ff0877ac */ /* 0x000e620008000a00 */
[----:B------:R-:W2:Y:S01]  /*0180*/  LDC.64 R8, c[0x0][0x388] ;  /* 0x0000e200ff087b82 */ /* 0x000ea20000000a00 */
[----:B------:R-:W-:Y:S01]  /*0190*/  MOV R7, RZ ;  /* 0x000000ff00077202 */ /* 0x000fe20000000f00 */
[C-C-:B------:R-:W-:Y:S01]  /*01a0*/  IMAD R23, R0.reuse, 0x3, R5.reuse ;  /* 0x0000000300177824 */ /* 0x140fe200078e0205 */
[C---:B------:R-:W-:Y:S01]  /*01b0*/  LOP3.LUT R4, R0.reuse, 0x7ffffff8, RZ, 0xc0, !PT ;  /* 0x7ffffff800047812 */ /* 0x040fe200078ec0ff */
[C---:B------:R-:W-:Y:S01]  /*01c0*/  IMAD R29, R0.reuse, 0x5, R5 ;  /* 0x00000005001d7824 */ /* 0x040fe200078e0205 */
[--C-:B------:R-:W-:Y:S01]  /*01d0*/  IADD3 R2, PT, PT, R15, R0, R6.reuse ;  /* 0x000000000f027210 */ /* 0x100fe20007ffe006 */
[----:B------:R-:W-:Y:S01]  /*01e0*/  IMAD.WIDE.U32 R12, R13, UR6, R6 ;  /* 0x000000060d0c7c25 */ /* 0x000fe2000f8e0006 */
[CC--:B------:R-:W-:Y:S02]  /*01f0*/  LEA R6, R0.reuse, R5.reuse, 0x1 ;  /* 0x0000000500067211 */ /* 0x0c0fe400078e08ff */
[C---:B------:R-:W-:Y:S01]  /*0200*/  LEA R27, R0.reuse, R5, 0x2 ;  /* 0x00000005001b7211 */ /* 0x040fe200078e10ff */
[C-C-:B------:R-:W-:Y:S01]  /*0210*/  IMAD R22, R0.reuse, 0x6, R5.reuse ;  /* 0x0000000600167824 */ /* 0x140fe200078e0205 */
[----:B------:R-:W-:Y:S01]  /*0220*/  MOV R25, RZ ;  /* 0x000000ff00197202 */ /* 0x000fe20000000f00 */
[----:B------:R-:W-:Y:S01]  /*0230*/  IMAD R26, R0, 0x7, R5 ;  /* 0x00000007001a7824 */ /* 0x000fe200078e0205 */
[----:B------:R-:W-:-:S02]  /*0240*/  MOV R7, R3 ;  /* 0x0000000300077202 */ /* 0x000fc40000000f00 */
[----:B------:R-:W-:Y:S02]  /*0250*/  IADD3 R4, PT, PT, -R4, RZ, RZ ;  /* 0x000000ff04047210 */ /* 0x000fe40007ffe1ff */
[----:B-1----:R-:W-:-:S04]  /*0260*/  LEA R14, P0, R12, UR8, 0x2 ;  /* 0x000000080c0e7c11 */ /* 0x002fc8000f8010ff */
[----:B------:R-:W-:-:S09]  /*0270*/  LEA.HI.X R15, R12, UR9, R13, 0x2, P0 ;  /* 0x000000090c0f7c11 */ /* 0x000fd200080f140d */
.L_x_1:
[----:B--2---:R-:W-:Y:S01]  /*0280*/  IMAD.WIDE R12, R7, 0x4, R8 ;  /* 0x00000004070c7825 */ /* 0x004fe200078e0208 */
[----:B------:R-:W2:Y:S01]  /*0290*/  LDG.E R18, desc[UR4][R14.64] ;  /* 0x000000040e127981 */ /* 0x000ea2000c1e1900 */
[----:B------:R-:W1:Y:S03]  /*02a0*/  LDC.64 R16, c[0x0][0x380] ;  /* 0x0000e000ff107b82 */ /* 0x000e660000000a00 */
[----:B------:R-:W2:Y:S01]  /*02b0*/  LDG.E R19, desc[UR4][R12.64] ;  /* 0x000000040c137981 */ /* 0x000ea2000c1e1900 */
[----:B---3--:R-:W-:-:S04]  /*02c0*/  IMAD.WIDE R20, R0, 0x4, R12 ;  /* 0x0000000400147825 */ /* 0x008fc800078e020c */
[----:B--2---:R-:W-:Y:S01]  /*02d0*/  FFMA R19, R18, R19, R25 ;  /* 0x0000001312137223 */ /* 0x004fe20000000019 */
[----:B-1----:R-:W-:-:S04]  /*02e0*/  IMAD.WIDE.U32 R24, R2, 0x4, R16 ;  /* 0x0000000402187825 */ /* 0x002fc800078e0010 */
[----:B------:R1:W-:Y:S04]  /*02f0*/  STG.E desc[UR4][R10.64], R19 ;  /* 0x000000130a007986 */ /* 0x0003e8000c101904 */
[----:B------:R-:W2:Y:S04]  /*0300*/  LDG.E R20, desc[UR4][R20.64] ;  /* 0x0000000414147981 */ /* 0x000ea8000c1e1900 */
[----:B------:R-:W2:Y:S02]  /*0310*/  LDG.E R24, desc[UR4][R24.64] ;  /* 0x0000000418187981 */ /* 0x000ea4000c1e1900 */
[----:B--2---:R-:W-:Y:S01]  /*0320*/  FFMA R28, R24, R20, R19 ;  /* 0x00000014181c7223 */ /* 0x004fe20000000013 */
[----:B------:R-:W-:-:S04]  /*0330*/  IMAD.WIDE R20, R0, 0x8, R12 ;  /* 0x0000000800147825 */ /* 0x000fc800078e020c */
[----:B------:R-:W-:Y:S01]  /*0340*/  IMAD.WIDE.U32 R24, R6, 0x4, R16 ;  /* 0x0000000406187825 */ /* 0x000fe200078e0010 */
[----:B------:R2:W-:Y:S04]  /*0350*/  STG.E desc[UR4][R10.64], R28 ;  /* 0x0000001c0a007986 */ /* 0x0005e8000c101904 */
[----:B------:R-:W2:Y:S04]  /*0360*/  LDG.E R20, desc[UR4][R20.64] ;  /* 0x0000000414147981 */ /* 0x000ea8000c1e1900 */
[----:B------:R-:W2:Y:S01]  /*0370*/  LDG.E R25, desc[UR4][R24.64] ;  /* 0x0000000418197981 */ /* 0x000ea2000c1e1900 */
[----:B-1----:R-:W-:-:S04]  /*0380*/  IMAD.WIDE R18, R0, 0xc, R8 ;  /* 0x0000000c00127825 */ /* 0x002fc800078e0208 */
[----:B------:R-:W-:-:S04]  /*0390*/  IMAD.WIDE R18, R7, 0x4, R18 ;  /* 0x0000000407127825 */ /* 0x000fc800078e0212 */
[----:B--2---:R-:W-:Y:S01]  /*03a0*/  FFMA R28, R25, R20, R28 ;  /* 0x00000014191c7223 */ /* 0x004fe2000000001c */
[----:B------:R-:W-:-:S04]  /*03b0*/  IMAD.WIDE.U32 R20, R23, 0x4, R16 ;  /* 0x0000000417147825 */ /* 0x000fc800078e0010 */
[----:B------:R1:W-:Y:S04]  /*03c0*/  STG.E desc[UR4][R10.64], R28 ;  /* 0x0000001c0a007986 */ /* 0x0003e8000c101904 */
[----:B------:R-:W1:Y:S04]  /*03d0*/  LDG.E R18, desc[UR4][R18.64] ;  /* 0x0000000412127981 */ /* 0x000e68000c1e1900 */
[----:B------:R-:W1:Y:S01]  /*03e0*/  LDG.E R21, desc[UR4][R20.64] ;  /* 0x0000000414157981 */ /* 0x000e62000c1e1900 */
[----:B------:R-:W-:-:S04]  /*03f0*/  IMAD.WIDE R24, R0, 0x10, R8 ;  /* 0x0000001000187825 */ /* 0x000fc800078e0208 */
[----:B-1----:R-:W-:Y:S01]  /*0400*/  FFMA R28, R21, R18, R28 ;  /* 0x00000012151c7223 */ /* 0x002fe2000000001c */
[----:B------:R-:W-:-:S04]  /*0410*/  IMAD.WIDE R20, R7, 0x4, R24 ;  /* 0x0000000407147825 */ /* 0x000fc800078e0218 */
[----:B------:R-:W-:Y:S01]  /*0420*/  IMAD.WIDE.U32 R24, R27, 0x4, R16 ;  /* 0x000000041b187825 */ /* 0x000fe200078e0010 */
[----:B------:R1:W-:Y:S04]  /*0430*/  STG.E desc[UR4][R10.64], R28 ;  /* 0x0000001c0a007986 */ /* 0x0003e8000c101904 */
[----:B------:R-:W1:Y:S04]  /*0440*/  LDG.E R20, desc[UR4][R20.64] ;  /* 0x0000000414147981 */ /* 0x000e68000c1e1900 */
[----:B------:R-:W1:Y:S01]  /*0450*/  LDG.E R25, desc[UR4][R24.64] ;  /* 0x0000000418197981 */ /* 0x000e62000c1e1900 */
[----:B------:R-:W-:-:S04]  /*0460*/  IMAD.WIDE R18, R0, 0x14, R12 ;  /* 0x0000001400127825 */ /* 0x000fc800078e020c */
[----:B-1----:R-:W-:Y:S01]  /*0470*/  FFMA R28, R25, R20, R28 ;  /* 0x00000014191c7223 */ /* 0x002fe2000000001c */
[----:B------:R-:W-:-:S04]  /*0480*/  IMAD.WIDE.U32 R24, R29, 0x4, R16 ;  /* 0x000000041d187825 */ /* 0x000fc800078e0010 */
[----:B------:R1:W-:Y:S04]  /*0490*/  STG.E desc[UR4][R10.64], R28 ;  /* 0x0000001c0a007986 */ /* 0x0003e8000c101904 */
[----:B------:R2:W3:Y:S04]  /*04a0*/  LDG.E R20, desc[UR4][R18.64] ;  /* 0x0000000412147981 */ /* 0x0004e8000c1e1900 */
[----:B------:R-:W3:Y:S01]  /*04b0*/  LDG.E R25, desc[UR4][R24.64] ;  /* 0x0000000418197981 */ /* 0x000ee2000c1e1900 */
[----:B--2---:R-:W-:-:S04]  /*04c0*/  IMAD.WIDE R18, R0, 0x18, R8 ;  /* 0x0000001800127825 */ /* 0x004fc800078e0208 */
[----:B------:R-:W-:-:S04]  /*04d0*/  IMAD.WIDE R18, R7, 0x4, R18 ;  /* 0x0000000407127825 */ /* 0x000fc800078e0212 */
[----:B---3--:R-:W-:Y:S01]  /*04e0*/  FFMA R24, R25, R20, R28 ;  /* 0x0000001419187223 */ /* 0x008fe2000000001c */
[----:B------:R-:W-:-:S04]  /*04f0*/  IMAD.WIDE.U32 R20, R22, 0x4, R16 ;  /* 0x0000000416147825 */ /* 0x000fc800078e0010 */
[----:B------:R3:W-:Y:S04]  /*0500*/  STG.E desc[UR4][R10.64], R24 ;  /* 0x000000180a007986 */ /* 0x0007e8000c101904 */
[----:B------:R-:W2:Y:S04]  /*0510*/  LDG.E R18, desc[UR4][R18.64] ;  /* 0x0000000412127981 */ /* 0x000ea8000c1e1900 */
[----:B------:R-:W2:Y:S01]  /*0520*/  LDG.E R21, desc[UR4][R20.64] ;  /* 0x0000000414157981 */ /* 0x000ea2000c1e1900 */
[----:B------:R-:W-:-:S04]  /*0530*/  IMAD.WIDE.U32 R16, R26, 0x4, R16 ;  /* 0x000000041a107825 */ /* 0x000fc800078e0010 */
[----:B------:R-:W-:-:S04]  /*0540*/  IMAD.WIDE R12, R0, 0x1c, R12 ;  /* 0x0000001c000c7825 */ /* 0x000fc800078e020c */
[----:B--2---:R-:W-:-:S05]  /*0550*/  FFMA R21, R21, R18, R24 ;  /* 0x0000001215157223 */ /* 0x004fca0000000018 */
[----:B------:R3:W-:Y:S04]  /*0560*/  STG.E desc[UR4][R10.64], R21 ;  /* 0x000000150a007986 */ /* 0x0007e8000c101904 */
[----:B------:R-:W2:Y:S04]  /*0570*/  LDG.E R16, desc[UR4][R16.64] ;  /* 0x0000000410107981 */ /* 0x000ea8000c1e1900 */
[----:B------:R-:W2:Y:S01]  /*0580*/  LDG.E R12, desc[UR4][R12.64] ;  /* 0x000000040c0c7981 */ /* 0x000ea2000c1e1900 */
[----:B------:R-:W-:-:S04]  /*0590*/  IADD3 R4, PT, PT, R4, 0x8, RZ ;  /* 0x0000000804047810 */ /* 0x000fc80007ffe0ff */
[----:B------:R-:W-:Y:S02]  /*05a0*/  ISETP.NE.AND P0, PT, R4, RZ, PT ;  /* 0x000000ff0400720c */ /* 0x000fe40003f05270 */
[----:B-1----:R-:W-:-:S04]  /*05b0*/  SHF.L.U32 R28, R0, 0x3, RZ ;  /* 0x00000003001c7819 */ /* 0x002fc800000006ff */
[C---:B------:R-:W-:Y:S01]  /*05c0*/  IADD3 R7, PT, PT, R28.reuse, R7, RZ ;  /* 0x000000071c077210 */ /* 0x040fe20007ffe0ff */
[C---:B------:R-:W-:Y:S01]  /*05d0*/  IMAD.WIDE.U32 R14, R28.reuse, 0x4, R14 ;  /* 0x000000041c0e7825 */ /* 0x040fe200078e000e */
[C---:B------:R-:W-:Y:S02]  /*05e0*/  IADD3 R2, PT, PT, R28.reuse, R2, RZ ;  /* 0x000000021c027210 */ /* 0x040fe40007ffe0ff */
[C---:B------:R-:W-:Y:S02]  /*05f0*/  IADD3 R6, PT, PT, R28.reuse, R6, RZ ;  /* 0x000000061c067210 */ /* 0x040fe40007ffe0ff */
[C---:B------:R-:W-:Y:S02]  /*0600*/  IADD3 R23, PT, PT, R28.reuse, R23, RZ ;  /* 0x000000171c177210 */ /* 0x040fe40007ffe0ff */
[C---:B------:R-:W-:Y:S02]  /*0610*/  IADD3 R27, PT, PT, R28.reuse, R27, RZ ;  /* 0x0000001b1c1b7210 */ /* 0x040fe40007ffe0ff */
[----:B------:R-:W-:-:S02]  /*0620*/  IADD3 R29, PT, PT, R28, R29, RZ ;  /* 0x0000001d1c1d7210 */ /* 0x000fc40007ffe0ff */
[C---:B------:R-:W-:Y:S02]  /*0630*/  IADD3 R22, PT, PT, R28.reuse, R22, RZ ;  /* 0x000000161c167210 */ /* 0x040fe40007ffe0ff */
[----:B------:R-:W-:Y:S01]  /*0640*/  IADD3 R26, PT, PT, R28, R26, RZ ;  /* 0x0000001a1c1a7210 */ /* 0x000fe20007ffe0ff */
[----:B--2---:R-:W-:-:S05]  /*0650*/  FFMA R25, R16, R12, R21 ;  /* 0x0000000c10197223 */ /* 0x004fca0000000015 */
[----:B------:R3:W-:Y:S01]  /*0660*/  STG.E desc[UR4][R10.64], R25 ;  /* 0x000000190a007986 */ /* 0x0007e2000c101904 */
[----:B------:R-:W-:Y:S05]  /*0670*/  @P0 BRA `(.L_x_1) ;  /* 0xfffffffc00000947 */ /* 0x000fea000383ffff */
[----:B------:R-:W-:-:S07]  /*0680*/  LOP3.LUT R2, R0, 0x7ffffff8, RZ, 0xc0, !PT ;  /* 0x7ffffff800027812 */ /* 0x000fce00078ec0ff */
.L_x_0:
[----:B------:R-:W-:-:S04]  /*0690*/  LOP3.LUT R6, R0, 0x7, RZ, 0xc0, !PT ;  /* 0x0000000700067812 */ /* 0x000fc800078ec0ff */
[----:B------:R-:W-:-:S13]  /*06a0*/  ISETP.NE.AND P0, PT, R6, RZ, PT ;  /* 0x000000ff0600720c */ /* 0x000fda0003f05270 */
[----:B------:R-:W-:Y:S05]  /*06b0*/  @!P0 EXIT ;  /* 0x000000000000894d */ /* 0x000fea0003800000 */
[----:B------:R-:W-:Y:S02]  /*06c0*/  ISETP.GE.U32.AND P0, PT, R6, 0x4, PT ;  /* 0x000000040600780c */ /* 0x000fe40003f06070 */
[----:B------:R-:W-:-:S04]  /*06d0*/  LOP3.LUT R4, R0, 0x3, RZ, 0xc0, !PT ;  /* 0x0000000300047812 */ /* 0x000fc800078ec0ff */
[----:B------:R-:W-:-:S07]  /*06e0*/  ISETP.NE.AND P1, PT, R4, RZ, PT ;  /* 0x000000ff0400720c */ /* 0x000fce0003f25270 */
[----:B------:R-:W-:Y:S06]  /*06f0*/  @!P0 BRA `(.L_x_2) ;  /* 0x0000000000808947 */ /* 0x000fec0003800000 */
[----:B------:R-:W1:Y:S01]  /*0700*/  LDC.64 R6, c[0x0][0x380] ;  /* 0x0000e000ff067b82 */ /* 0x000e620000000a00 */
[CC--:B------:R-:W-:Y:S02]  /*0710*/  IMAD R13, R2.reuse, R0.reuse, R5 ;  /* 0x00000000020d7224 */ /* 0x0c0fe400078e0205 */
[----:B------:R-:W-:-:S05]  /*0720*/  IMAD R17, R2, R0, R3 ;  /* 0x0000000002117224 */ /* 0x000fca00078e0203 */
[----:B------:R-:W2:Y:S01]  /*0730*/  LDC.64 R8, c[0x0][0x388] ;  /* 0x0000e200ff087b82 */ /* 0x000ea20000000a00 */
[----:B-1----:R-:W-:-:S06]  /*0740*/  IMAD.WIDE.U32 R14, R13, 0x4, R6 ;  /* 0x000000040d0e7825 */ /* 0x002fcc00078e0006 */
[----:B------:R-:W3:Y:S01]  /*0750*/  LDG.E R14, desc[UR4][R14.64] ;  /* 0x000000040e0e7981 */ /* 0x000ee2000c1e1900 */
[----:B--2---:R-:W-:-:S05]  /*0760*/  IMAD.WIDE R8, R17, 0x4, R8 ;  /* 0x0000000411087825 */ /* 0x004fca00078e0208 */
[----:B------:R-:W3:Y:S01]  /*0770*/  LDG.E R12, desc[UR4][R8.64] ;  /* 0x00000004080c7981 */ /* 0x000ee2000c1e1900 */
[----:B------:R-:W-:-:S05]  /*0780*/  IADD3 R19, PT, PT, R13, R0, RZ ;  /* 0x000000000d137210 */ /* 0x000fca0007ffe0ff */
[----:B------:R-:W-:-:S04]  /*0790*/  IMAD.WIDE.U32 R16, R19, 0x4, R6 ;  /* 0x0000000413107825 */ /* 0x000fc800078e0006 */
[----:B---3--:R-:W-:Y:S01]  /*07a0*/  FFMA R25, R14, R12, R25 ;  /* 0x0000000c0e197223 */ /* 0x008fe20000000019 */
[----:B------:R-:W-:-:S04]  /*07b0*/  IMAD.WIDE R12, R0, 0x4, R8 ;  /* 0x00000004000c7825 */ /* 0x000fc800078e0208 */
[----:B------:R1:W-:Y:S04]  /*07c0*/  STG.E desc[UR4][R10.64], R25 ;  /* 0x000000190a007986 */ /* 0x0003e8000c101904 */
[----:B------:R-:W2:Y:S04]  /*07d0*/  LDG.E R16, desc[UR4][R16.64] ;  /* 0x0000000410107981 */ /* 0x000ea8000c1e1900 */
[----:B------:R-:W2:Y:S01]  /*07e0*/  LDG.E R18, desc[UR4][R12.64] ;  /* 0x000000040c127981 */ /* 0x000ea2000c1e1900 */
[----:B------:R-:W-:Y:S01]  /*07f0*/  IADD3 R21, PT, PT, R19, R0, RZ ;  /* 0x0000000013157210 */ /* 0x000fe20007ffe0ff */
[----:B------:R-:W-:-:S04]  /*0800*/  IMAD.WIDE R8, R0, 0x4, R12 ;  /* 0x0000000400087825 */ /* 0x000fc800078e020c */
[----:B------:R-:W-:-:S04]  /*0810*/  IMAD.WIDE.U32 R14, R21, 0x4, R6 ;  /* 0x00000004150e7825 */ /* 0x000fc800078e0006 */
[----:B--2---:R-:W-:-:S05]  /*0820*/  FFMA R19, R16, R18, R25 ;  /* 0x0000001210137223 */ /* 0x004fca0000000019 */
[----:B------:R2:W-:Y:S04]  /*0830*/  STG.E desc[UR4][R10.64], R19 ;  /* 0x000000130a007986 */ /* 0x0005e8000c101904 */
[----:B------:R-:W3:Y:S04]  /*0840*/  LDG.E R14, desc[UR4][R14.64] ;  /* 0x000000040e0e7981 */ /* 0x000ee8000c1e1900 */
[----:B------:R-:W3:Y:S01]  /*0850*/  LDG.E R18, desc[UR4][R8.64] ;  /* 0x0000000408127981 */ /* 0x000ee2000c1e1900 */
[----:B------:R-:W-:Y:S01]  /*0860*/  IADD3 R23, PT, PT, R21, R0, RZ ;  /* 0x0000000015177210 */ /* 0x000fe20007ffe0ff */
[----:B------:R-:W-:-:S04]  /*0870*/  IMAD.WIDE R12, R0, 0x4, R8 ;  /* 0x00000004000c7825 */ /* 0x000fc800078e0208 */
[----:B------:R-:W-:-:S04]  /*0880*/  IMAD.WIDE.U32 R6, R23, 0x4, R6 ;  /* 0x0000000417067825 */ /* 0x000fc800078e0006 */
[----:B---3--:R-:W-:-:S05]  /*0890*/  FFMA R21, R14, R18, R19 ;  /* 0x000000120e157223 */ /* 0x008fca0000000013 */
[----:B------:R2:W-:Y:S04]  /*08a0*/  STG.E desc[UR4][R10.64], R21 ;  /* 0x000000150a007986 */ /* 0x0005e8000c101904 */
[----:B------:R-:W1:Y:S04]  /*08b0*/  LDG.E R6, desc[UR4][R6.64] ;  /* 0x0000000406067981 */ /* 0x000e68000c1e1900 */
[----:B------:R-:W1:Y:S01]  /*08c0*/  LDG.E R12, desc[UR4][R12.64] ;  /* 0x000000040c0c7981 */ /* 0x000e62000c1e1900 */
[----:B------:R-:W-:Y:S01]  /*08d0*/  IADD3 R2, PT, PT, R2, 0x4, RZ ;  /* 0x0000000402027810 */ /* 0x000fe20007ffe0ff */
[----:B-1----:R-:W-:-:S05]  /*08e0*/  FFMA R25, R6, R12, R21 ;  /* 0x0000000c06197223 */ /* 0x002fca0000000015 */
[----:B------:R2:W-:Y:S02]  /*08f0*/  STG.E desc[UR4][R10.64], R25 ;  /* 0x000000190a007986 */ /* 0x0005e4000c101904 */
.L_x_2:
[----:B------:R-:W-:Y:S05]  /*0900*/  @!P1 EXIT ;  /* 0x000000000000994d */ /* 0x000fea0003800000 */
[----:B------:R-:W-:Y:S02]  /*0910*/  ISETP.NE.AND P0, PT, R4, 0x1, PT ;  /* 0x000000010400780c */ /* 0x000fe40003f05270 */
[----:B------:R-:W-:-:S04]  /*0920*/  LOP3.LUT R6, R0, 0x1, RZ, 0xc0, !PT ;  /* 0x0000000100067812 */ /* 0x000fc800078ec0ff */
[----:B------:R-:W-:-:S07]  /*0930*/  ISETP.NE.U32.AND P1, PT, R6, 0x1, PT ;  /* 0x000000010600780c */ /* 0x000fce0003f25070 */
[----:B------:R-:W-:Y:S06]  /*0940*/  @!P0 BRA `(.L_x_3) ;  /* 0x0000000000488947 */ /* 0x000fec0003800000 */
[----:B------:R-:W1:Y:S01]  /*0950*/  LDC.64 R6, c[0x0][0x380] ;  /* 0x0000e000ff067b82 */ /* 0x000e620000000a00 */
[CC--:B------:R-:W-:Y:S02]  /*0960*/  IMAD R15, R2.reuse, R0.reuse, R5 ;  /* 0x00000000020f7224 */ /* 0x0c0fe400078e0205 */
[----:B------:R-:W-:-:S05]  /*0970*/  IMAD R17, R2, R0, R3 ;  /* 0x0000000002117224 */ /* 0x000fca00078e0203 */
[----:B------:R-:W4:Y:S01]  /*0980*/  LDC.64 R8, c[0x0][0x388] ;  /* 0x0000e200ff087b82 */ /* 0x000f220000000a00 */
[----:B-1----:R-:W-:-:S06]  /*0990*/  IMAD.WIDE.U32 R12, R15, 0x4, R6 ;  /* 0x000000040f0c7825 */ /* 0x002fcc00078e0006 */
[----:B------:R-:W5:Y:S01]  /*09a0*/  LDG.E R12, desc[UR4][R12.64] ;  /* 0x000000040c0c7981 */ /* 0x000f62000c1e1900 */
[----:B----4-:R-:W-:-:S05]  /*09b0*/  IMAD.WIDE R8, R17, 0x4, R8 ;  /* 0x0000000411087825 */ /* 0x010fca00078e0208 */
[----:B------:R-:W5:Y:S01]  /*09c0*/  LDG.E R4, desc[UR4][R8.64] ;  /* 0x0000000408047981 */ /* 0x000f62000c1e1900 */
[----:B------:R-:W-:-:S05]  /*09d0*/  IADD3 R15, PT, PT, R15, R0, RZ ;  /* 0x000000000f0f7210 */ /* 0x000fca0007ffe0ff */
[----:B------:R-:W-:-:S04]  /*09e0*/  IMAD.WIDE.U32 R6, R15, 0x4, R6 ;  /* 0x000000040f067825 */ /* 0x000fc800078e0006 */
[----:B------:R-:W-:-:S04]  /*09f0*/  IMAD.WIDE R14, R0, 0x4, R8 ;  /* 0x00000004000e7825 */ /* 0x000fc800078e0208 */
[----:B-----5:R-:W-:-:S05]  /*0a00*/  FFMA R17, R12, R4, R25 ;  /* 0x000000040c117223 */ /* 0x020fca0000000019 */
[----:B------:R1:W-:Y:S04]  /*0a10*/  STG.E desc[UR4][R10.64], R17 ;  /* 0x000000110a007986 */ /* 0x0003e8000c101904 */
[----:B------:R-:W2:Y:S04]  /*0a20*/  LDG.E R6, desc[UR4][R6.64] ;  /* 0x0000000406067981 */ /* 0x000ea8000c1e1900 */
[----:B------:R-:W2:Y:S01]  /*0a30*/  LDG.E R14, desc[UR4][R14.64] ;  /* 0x000000040e0e7981 */ /* 0x000ea2000c1e1900 */
[----:B------:R-:W-:Y:S01]  /*0a40*/  IADD3 R2, PT, PT, R2, 0x2, RZ ;  /* 0x0000000202027810 */ /* 0x000fe20007ffe0ff */
[----:B--23--:R-:W-:-:S05]  /*0a50*/  FFMA R25, R6, R14, R17 ;  /* 0x0000000e06197223 */ /* 0x00cfca0000000011 */
[----:B------:R1:W-:Y:S02]  /*0a60*/  STG.E desc[UR4][R10.64], R25 ;  /* 0x000000190a007986 */ /* 0x0003e4000c101904 */
.L_x_3:
[----:B------:R-:W-:Y:S05]  /*0a70*/  @P1 EXIT ;  /* 0x000000000000194d */ /* 0x000fea0003800000 */
[----:B------:R-:W4:Y:S01]  /*0a80*/  LDC.64 R6, c[0x0][0x380] ;  /* 0x0000e000ff067b82 */ /* 0x000f220000000a00 */
[CC--:B------:R-:W-:Y:S02]  /*0a90*/  IMAD R5, R2.reuse, R0.reuse, R5 ;  /* 0x0000000002057224 */ /* 0x0c0fe400078e0205 */
[----:B------:R-:W-:-:S05]  /*0aa0*/  IMAD R13, R2, R0, R3 ;  /* 0x00000000020d7224 */ /* 0x000fca00078e0203 */
[----:B------:R-:W5:Y:S01]  /*0ab0*/  LDC.64 R8, c[0x0][0x388] ;  /* 0x0000e200ff087b82 */ /* 0x000f620000000a00 */
[----:B----4-:R-:W-:-:S06]  /*0ac0*/  IMAD.WIDE.U32 R2, R5, 0x4, R6 ;  /* 0x0000000405027825 */ /* 0x010fcc00078e0006 */
[----:B------:R-:W1:Y:S01]  /*0ad0*/  LDG.E R2, desc[UR4][R2.64] ;  /* 0x0000000402027981 */ /* 0x000e62000c1e1900 */
[----:B-----5:R-:W-:-:S06]  /*0ae0*/  IMAD.WIDE R4, R13, 0x4, R8 ;  /* 0x000000040d047825 */ /* 0x020fcc00078e0208 */
[----:B------:R-:W1:Y:S02]  /*0af0*/  LDG.E R4, desc[UR4][R4.64] ;  /* 0x0000000404047981 */ /* 0x000e64000c1e1900 */
[----:B-123--:R-:W-:-:S05]  /*0b00*/  FFMA R25, R2, R4, R25 ;  /* 0x0000000402197223 */ /* 0x00efca0000000019 */
[----:B------:R-:W-:Y:S01]  /*0b10*/  STG.E desc[UR4][R10.64], R25 ;  /* 0x000000190a007986 */ /* 0x000fe2000c101904 */
[----:B------:R-:W-:Y:S05]  /*0b20*/  EXIT ;  /* 0x000000000000794d */ /* 0x000fea0003800000 */
.L_x_4:
[----:B------:R-:W-:-:S00]  /*0b30*/  BRA `(.L_x_4) ;  /* 0xfffffffc00fc7947 */ /* 0x000fc0000383ffff */
[----:B------:R-:W-:-:S00]  /*0b40*/  NOP ;  /* 0x0000000000007918 */ /* 0x000fc00000000000 */
        /* <DEDUP_REMOVED lines=11> */
.L_x_7:


//--------------------- .text._Z9TransposePfS_i   --------------------------
	.section	.text._Z9TransposePfS_i,"ax",@progbits
	.align	128
        .global         _Z9TransposePfS_i
        .type           _Z9TransposePfS_i,@function
        .size           _Z9TransposePfS_i,(.L_x_8 - _Z9TransposePfS_i)
        .other          _Z9TransposePfS_i,@"STO_CUDA_ENTRY STV_DEFAULT"
_Z9TransposePfS_i:
.text._Z9TransposePfS_i:
[----:B------:R-:W-:Y:S01]  /*0000*/  LDC R1, c[0x0][0x37c] ;  /* 0x0000df00ff017b82 */ /* 0x000fe20000000800 */
[----:B------:R-:W0:Y:S07]  /*0010*/  S2R R3, SR_TID.Y ;  /* 0x0000000000037919 */ /* 0x000e2e0000002200 */
[----:B------:R-:W0:Y:S01]  /*0020*/  LDC R0, c[0x0][0x364] ;  /* 0x0000d900ff007b82 */ /* 0x000e220000000800 */
[----:B------:R-:W1:Y:S01]  /*0030*/  LDCU UR6, c[0x0][0x390] ;  /* 0x00007200ff0677ac */ /* 0x000e620008000800 */
[----:B------:R-:W2:Y:S06]  /*0040*/  S2R R2, SR_TID.X ;  /* 0x0000000000027919 */ /* 0x000eac0000002100 */
[----:B------:R-:W0:Y:S08]  /*0050*/  S2UR UR4, SR_CTAID.Y ;  /* 0x00000000000479c3 */ /* 0x000e300000002600 */
[----:B------:R-:W2:Y:S08]  /*0060*/  S2UR UR5, SR_CTAID.X ;  /* 0x00000000000579c3 */ /* 0x000eb00000002500 */
[----:B------:R-:W2:Y:S01]  /*0070*/  LDC R7, c[0x0][0x360] ;  /* 0x0000d800ff077b82 */ /* 0x000ea20000000800 */
[----:B0-----:R-:W-:-:S02]  /*0080*/  IMAD R0, R0, UR4, R3 ;  /* 0x0000000400007c24 */ /* 0x001fc4000f8e0203 */
[----:B--2---:R-:W-:-:S05]  /*0090*/  IMAD R7, R7, UR5, R2 ;  /* 0x0000000507077c24 */ /* 0x004fca000f8e0202 */
[----:B------:R-:W-:-:S04]  /*00a0*/  VIMNMX R2, PT, PT, R0, R7, !PT ;  /* 0x0000000700027248 */ /* 0x000fc80007fe0100 */
[----:B-1----:R-:W-:-:S13]  /*00b0*/  ISETP.GE.AND P0, PT, R2, UR6, PT ;  /* 0x0000000602007c0c */ /* 0x002fda000bf06270 */
[----:B------:R-:W-:Y:S05]  /*00c0*/  @P0 EXIT ;  /* 0x000000000000094d */ /* 0x000fea0003800000 */
[----:B------:R-:W0:Y:S01]  /*00d0*/  LDC.64 R2, c[0x0][0x380] ;  /* 0x0000e000ff027b82 */ /* 0x000e220000000a00 */
[----:B------:R-:W1:Y:S01]  /*00e0*/  LDCU.64 UR4, c[0x0][0x358] ;  /* 0x00006b00ff0477ac */ /* 0x000e620008000a00 */
[----:B------:R-:W-:-:S04]  /*00f0*/  IMAD R5, R0, UR6, R7 ;  /* 0x0000000600057c24 */ /* 0x000fc8000f8e0207 */
[----:B0-----:R-:W-:Y:S02]  /*0100*/  IMAD.WIDE R2, R5, 0x4, R2 ;  /* 0x0000000405027825 */ /* 0x001fe400078e0202 */
[----:B------:R-:W0:Y:S04]  /*0110*/  LDC.64 R4, c[0x0][0x388] ;  /* 0x0000e200ff047b82 */ /* 0x000e280000000a00 */
[----:B-1----:R-:W2:Y:S01]  /*0120*/  LDG.E R3, desc[UR4][R2.64] ;  /* 0x0000000402037981 */ /* 0x002ea2000c1e1900 */
[----:B------:R-:W-:-:S04]  /*0130*/  IMAD R7, R7, UR6, R0 ;  /* 0x0000000607077c24 */ /* 0x000fc8000f8e0200 */
[----:B0-----:R-:W-:-:S05]  /*0140*/  IMAD.WIDE R4, R7, 0x4, R4 ;  /* 0x0000000407047825 */ /* 0x001fca00078e0204 */
[----:B--2---:R-:W-:Y:S01]  /*0150*/  STG.E desc[UR4][R4.64], R3 ;  /* 0x0000000304007986 */ /* 0x004fe2000c101904 */
[----:B------:R-:W-:Y:S05]  /*0160*/  EXIT ;  /* 0x000000000000794d */ /* 0x000fea0003800000 */
.L_x_5:
        /* <DEDUP_REMOVED lines=9> */
.L_x_8:


//--------------------- .text._Z10CopyMatrixPfPKfi --------------------------
	.section	.text._Z10CopyMatrixPfPKfi,"ax",@progbits
	.align	128
        .global         _Z10CopyMatrixPfPKfi
        .type           _Z10CopyMatrixPfPKfi,@function
        .size           _Z10CopyMatrixPfPKfi,(.L_x_9 - _Z10CopyMatrixPfPKfi)
        .other          _Z10CopyMatrixPfPKfi,@"STO_CUDA_ENTRY STV_DEFAULT"
_Z10CopyMatrixPfPKfi:
.text._Z10CopyMatrixPfPKfi:
        /* <DEDUP_REMOVED lines=15> */
[----:B------:R-:W-:-:S06]  /*00f0*/  IMAD R7, R0, UR6, R5 ;  /* 0x0000000600077c24 */ /* 0x000fcc000f8e0205 */
[----:B------:R-:W2:Y:S01]  /*0100*/  LDC.64 R4, c[0x0][0x380] ;  /* 0x0000e000ff047b82 */ /* 0x000ea20000000a00 */
[----:B0-----:R-:W-:-:S06]  /*0110*/  IMAD.WIDE R2, R7, 0x4, R2 ;  /* 0x0000000407027825 */ /* 0x001fcc00078e0202 */
[----:B-1----:R-:W3:Y:S01]  /*0120*/  LDG.E R3, desc[UR4][R2.64] ;  /* 0x0000000402037981 */ /* 0x002ee2000c1e1900 */
[----:B--2---:R-:W-:-:S05]  /*0130*/  IMAD.WIDE R4, R7, 0x4, R4 ;  /* 0x0000000407047825 */ /* 0x004fca00078e0204 */
[----:B---3--:R-:W-:Y:S01]  /*0140*/  STG.E desc[UR4][R4.64], R3 ;  /* 0x0000000304007986 */ /* 0x008fe2000c101904 */
[----:B------:R-:W-:Y:S05]  /*0150*/  EXIT ;  /* 0x000000000000794d */ /* 0x000fea0003800000 */
.L_x_6:
        /* <DEDUP_REMOVED lines=10> */
.L_x_9:


//--------------------- .nv.shared.reserved.0     --------------------------
	.section	.nv.shared.reserved.0,"aw",@nobits
	.weak		__nv_reservedSMEM_offset_0_alias
	.size		__nv_reservedSMEM_offset_0_alias, 0, 64
	.other		__nv_reservedSMEM_offset_0_alias,@"STO_CUDA_RESERVED_SHARED STV_DEFAULT"
__nv_reservedSMEM_offset_0_alias:
	.zero		0
	.zero		64


//--------------------- .nv.constant0._Z10MatrixMultPfS_S_i --------------------------
	.section	.nv.constant0._Z10MatrixMultPfS_S_i,"a",@progbits
	.sectionflags	@""
	.align	4
.nv.constant0._Z10MatrixMultPfS_S_i:
	.zero		924


//--------------------- .nv.constant0._Z9TransposePfS_i --------------------------
	.section	.nv.constant0._Z9TransposePfS_i,"a",@progbits
	.sectionflags	@""
	.align	4
.nv.constant0._Z9TransposePfS_i:
	.zero		916


//--------------------- .nv.constant0._Z10CopyMatrixPfPKfi --------------------------
	.section	.nv.constant0._Z10CopyMatrixPfPKfi,"a",@progbits
	.sectionflags	@""
	.align	4
.nv.constant0._Z10CopyMatrixPfPKfi:
	.zero		916


//--------------------- SYMBOLS --------------------------

	.type		.nv.reservedSmem.offset0,@object
	.size		.nv.reservedSmem.offset0,0x4
